//
// Generated by NVIDIA NVVM Compiler
//
// Compiler Build ID: CL-36424714
// Cuda compilation tools, release 13.0, V13.0.88
// Based on NVVM 20.0.0
//

.version 9.0
.target sm_100
.address_size 64

	// .globl	_Z13mem_shared_v1Pf

.visible .entry _Z13mem_shared_v1Pf(
	.param .u64 .ptr .align 1 _Z13mem_shared_v1Pf_param_0
)
{
	.reg .pred 	%p<2>;
	.reg .b32 	%r<9>;
	.reg .b32 	%f<5>;
	.reg .b64 	%rd<5>;

	ld.param.u64 	%rd1, [_Z13mem_shared_v1Pf_param_0];
	mov.b32 	%r8, 0;
	mov.f32 	%f4, 0f00000000;
$L__BB0_1:
	setp.eq.s32 	%p1, %r8, 1024;
	@%p1 bra 	$L__BB0_3;
	add.s32 	%r8, %r8, 4;
	mov.f32 	%f4, 0f7FC00000;
	bra.uni 	$L__BB0_1;
$L__BB0_3:
	cvta.to.global.u64 	%rd2, %rd1;
	mov.u32 	%r4, %tid.x;
	mov.u32 	%r5, %ntid.x;
	mov.u32 	%r6, %ctaid.x;
	mad.lo.s32 	%r7, %r6, %r5, %r4;
	mul.wide.s32 	%rd3, %r7, 4;
	add.s64 	%rd4, %rd2, %rd3;
	st.global.f32 	[%rd4], %f4;
	ret;

}


// ===== COMPILED SASS (sm_100) =====

	.target	sm_100

	.elftype	@"ET_EXEC"


//--------------------- .note.nv.tkinfo           --------------------------
	.section	.note.nv.tkinfo,"",@"SHT_NOTE"
	.sectionflags	@"SHF_NOTE_NV_TKINFO"
	.tkinfo
        /*0018*/ 	.word	0x00000002
        /*0030*/ 	.string	""
        /*0030*/ 	.string	"ptxas"
        /*0030*/ 	.string	"Cuda compilation tools, release 13.0, V13.0.88"
        /*0030*/ 	.string	"Build cuda_13.0.r13.0/compiler.36424714_0"
        /*0030*/ 	.string	"-arch sm_100 -m 64 "



//--------------------- .note.nv.cuinfo           --------------------------
	.section	.note.nv.cuinfo,"",@"SHT_NOTE"
	.sectionflags	@"SHF_NOTE_NV_CUINFO"
        /*0018*/ 	.short	0x0002
        /*001a*/ 	.short	0x0064
        /*001c*/ 	.short	0x0082
	.zero		2


//--------------------- .nv.info                  --------------------------
	.section	.nv.info,"",@"SHT_CUDA_INFO"
	.align	4


	//----- nvinfo : EIATTR_REGCOUNT
	.align		4
        /*0000*/ 	.byte	0x04, 0x2f
        /*0002*/ 	.short	(.L_1 - .L_0)
	.align		4
.L_0:
        /*0004*/ 	.word	index@(_Z13mem_shared_v1Pf)
        /*0008*/ 	.word	0x0000000a


	//----- nvinfo : EIATTR_FRAME_SIZE
	.align		4
.L_1:
        /*000c*/ 	.byte	0x04, 0x11
        /*000e*/ 	.short	(.L_3 - .L_2)
	.align		4
.L_2:
        /*0010*/ 	.word	index@(_Z13mem_shared_v1Pf)
        /*0014*/ 	.word	0x00000000


	//----- nvinfo : EIATTR_MIN_STACK_SIZE
	.align		4
.L_3:
        /*0018*/ 	.byte	0x04, 0x12
        /*001a*/ 	.short	(.L_5 - .L_4)
	.align		4
.L_4:
        /*001c*/ 	.word	index@(_Z13mem_shared_v1Pf)
        /*0020*/ 	.word	0x00000000
.L_5:


//--------------------- .nv.compat                --------------------------
	.section	.nv.compat,"",@"SHT_CUDA_COMPAT_INFO"
	.align	4
        /*0000*/ 	.byte	0x02, 0x09, 0x00, 0x00, 0x02, 0x02, 0x01, 0x00, 0x02, 0x05, 0x05, 0x00, 0x03, 0x07, 0x01, 0x01
        /*0010*/ 	.byte	0x02, 0x03, 0x00, 0x00, 0x02, 0x06, 0x01, 0x00, 0x04, 0x0b, 0x08, 0x00, 0x09, 0x00, 0x00, 0x00
        /*0020*/ 	.byte	0x00, 0x00, 0x00, 0x00


//--------------------- .nv.info._Z13mem_shared_v1Pf --------------------------
	.section	.nv.info._Z13mem_shared_v1Pf,"",@"SHT_CUDA_INFO"
	.sectionflags	@""
	.align	4


	//----- nvinfo : EIATTR_CUDA_API_VERSION
	.align		4
        /*0000*/ 	.byte	0x04, 0x37
        /*0002*/ 	.short	(.L_7 - .L_6)
.L_6:
        /*0004*/ 	.word	0x00000082


	//----- nvinfo : EIATTR_KPARAM_INFO
	.align		4
.L_7:
        /*0008*/ 	.byte	0x04, 0x17
        /*000a*/ 	.short	(.L_9 - .L_8)
.L_8:
        /*000c*/ 	.word	0x00000000
        /*0010*/ 	.short	0x0000
        /*0012*/ 	.short	0x0000
        /*0014*/ 	.byte	0x00, 0xf5, 0x21, 0x00


	//----- nvinfo : EIATTR_SPARSE_MMA_MASK
	.align		4
.L_9:
        /*0018*/ 	.byte	0x03, 0x50
        /*001a*/ 	.short	0x0000


	//----- nvinfo : EIATTR_MAXREG_COUNT
	.align		4
        /*001c*/ 	.byte	0x03, 0x1b
        /*001e*/ 	.short	0x00ff


	//----- nvinfo : EIATTR_MERCURY_ISA_VERSION
	.align		4
        /*0020*/ 	.byte	0x03, 0x5f
        /*0022*/ 	.short	0x0101


	//----- nvinfo : EIATTR_VRC_CTA_INIT_COUNT
	.align		4
        /*0024*/ 	.byte	0x02, 0x4a
	.zero		1
	.zero		1


	//----- nvinfo : EIATTR_EXIT_INSTR_OFFSETS
	.align		4
        /*0028*/ 	.byte	0x04, 0x1c
        /*002a*/ 	.short	(.L_11 - .L_10)


	//   ....[0]....
.L_10:
        /*002c*/ 	.word	0x000000a0


	//----- nvinfo : EIATTR_CBANK_PARAM_SIZE
	.align		4
.L_11:
        /*0030*/ 	.byte	0x03, 0x19
        /*0032*/ 	.short	0x0008


	//----- nvinfo : EIATTR_PARAM_CBANK
	.align		4
        /*0034*/ 	.byte	0x04, 0x0a
        /*0036*/ 	.short	(.L_13 - .L_12)
	.align		4
.L_12:
        /*0038*/ 	.word	index@(.nv.constant0._Z13mem_shared_v1Pf)
        /*003c*/ 	.short	0x0380
        /*003e*/ 	.short	0x0008


	//----- nvinfo : EIATTR_SW_WAR
	.align		4
.L_13:
        /*0040*/ 	.byte	0x04, 0x36
        /*0042*/ 	.short	(.L_15 - .L_14)
.L_14:
        /*0044*/ 	.word	0x00000008
.L_15:


//--------------------- .nv.callgraph             --------------------------
	.section	.nv.callgraph,"",@"SHT_CUDA_CALLGRAPH"
	.align	4
	.sectionentsize	8
	.align		4
        /*0000*/ 	.word	0x00000000
	.align		4
        /*0004*/ 	.word	0xffffffff
	.align		4
        /*0008*/ 	.word	0x00000000
	.align		4
        /*000c*/ 	.word	0xfffffffe
	.align		4
        /*0010*/ 	.word	0x00000000
	.align		4
        /*0014*/ 	.word	0xfffffffd
	.align		4
        /*0018*/ 	.word	0x00000000
	.align		4
        /*001c*/ 	.word	0xfffffffc


//--------------------- .text._Z13mem_shared_v1Pf --------------------------
	.section	.text._Z13mem_shared_v1Pf,"ax",@progbits
	.align	128
        .global         _Z13mem_shared_v1Pf
        .type           _Z13mem_shared_v1Pf,@function
        .size           _Z13mem_shared_v1Pf,(.L_x_1 - _Z13mem_shared_v1Pf)
        .other          _Z13mem_shared_v1Pf,@"STO_CUDA_ENTRY STV_DEFAULT"
_Z13mem_shared_v1Pf:
.text._Z13mem_shared_v1Pf:
[----:B------:R-:W-:Y:S01]  /*0000*/  LDC R1, c[0x0][0x37c] ;  /* 0x0000df00ff017b82 */ /* 0x000fe20000000800 */
[----:B------:R-:W0:Y:S07]  /*0010*/  S2R R5, SR_TID.X ;  /* 0x0000000000057919 */ /* 0x000e2e0000002100 */
[----:B------:R-:W1:Y:S01]  /*0020*/  LDC.64 R2, c[0x0][0x380] ;  /* 0x0000e000ff027b82 */ /* 0x000e620000000a00 */
[----:B------:R-:W0:Y:S01]  /*0030*/  LDCU UR6, c[0x0][0x360] ;  /* 0x00006c00ff0677ac */ /* 0x000e220008000800 */
[----:B------:R-:W-:Y:S01]  /*0040*/  MOV R7, 0x7fc00000 ;  /* 0x7fc0000000077802 */ /* 0x000fe20000000f00 */
[----:B------:R-:W0:Y:S01]  /*0050*/  S2R R0, SR_CTAID.X ;  /* 0x0000000000007919 */ /* 0x000e220000002500 */
[----:B------:R-:W2:Y:S01]  /*0060*/  LDCU.64 UR4, c[0x0][0x358] ;  /* 0x00006b00ff0477ac */ /* 0x000ea20008000a00 */
[----:B0-----:R-:W-:-:S04]  /*0070*/  IMAD R5, R0, UR6, R5 ;  /* 0x0000000600057c24 */ /* 0x001fc8000f8e0205 */
[----:B-1----:R-:W-:-:S05]  /*0080*/  IMAD.WIDE R2, R5, 0x4, R2 ;  /* 0x0000000405027825 */ /* 0x002fca00078e0202 */
[----:B--2---:R-:W-:Y:S01]  /*0090*/  STG.E desc[UR4][R2.64], R7 ;  /* 0x0000000702007986 */ /* 0x004fe2000c101904 */
[----:B------:R-:W-:Y:S05]  /*00a0*/  EXIT ;  /* 0x000000000000794d */ /* 0x000fea0003800000 */
.L_x_0:
[----:B------:R-:W-:-:S00]  /*00b0*/  BRA `(.L_x_0) ;  /* 0xfffffffc00fc7947 */ /* 0x000fc0000383ffff */
[----:B------:R-:W-:-:S00]  /*00c0*/  NOP ;  /* 0x0000000000007918 */ /* 0x000fc00000000000 */
        /* <DEDUP_REMOVED lines=11> */
.L_x_1:


//--------------------- .nv.shared.reserved.0     --------------------------
	.section	.nv.shared.reserved.0,"aw",@nobits
	.weak		__nv_reservedSMEM_offset_0_alias
	.size		__nv_reservedSMEM_offset_0_alias, 0, 64
	.other		__nv_reservedSMEM_offset_0_alias,@"STO_CUDA_RESERVED_SHARED STV_DEFAULT"
__nv_reservedSMEM_offset_0_alias:
	.zero		0
	.zero		64


//--------------------- .nv.constant0._Z13mem_shared_v1Pf --------------------------
	.section	.nv.constant0._Z13mem_shared_v1Pf,"a",@progbits
	.sectionflags	@""
	.align	4
.nv.constant0._Z13mem_shared_v1Pf:
	.zero		904


//--------------------- SYMBOLS --------------------------

	.type		.nv.reservedSmem.offset0,@object
	.size		.nv.reservedSmem.offset0,0x4
